//
// Generated by NVIDIA NVVM Compiler
//
// Compiler Build ID: CL-36424714
// Cuda compilation tools, release 13.0, V13.0.88
// Based on NVVM 20.0.0
//

.version 9.0
.target sm_100
.address_size 64

	// .globl	_Z10vector_addPfS_S_i

.visible .entry _Z10vector_addPfS_S_i(
	.param .u64 .ptr .align 1 _Z10vector_addPfS_S_i_param_0,
	.param .u64 .ptr .align 1 _Z10vector_addPfS_S_i_param_1,
	.param .u64 .ptr .align 1 _Z10vector_addPfS_S_i_param_2,
	.param .u32 _Z10vector_addPfS_S_i_param_3
)
{
	.reg .pred 	%p<7>;
	.reg .b32 	%r<30>;
	.reg .b32 	%f<16>;
	.reg .b64 	%rd<25>;

	ld.param.u64 	%rd4, [_Z10vector_addPfS_S_i_param_0];
	ld.param.u64 	%rd5, [_Z10vector_addPfS_S_i_param_1];
	ld.param.u64 	%rd6, [_Z10vector_addPfS_S_i_param_2];
	ld.param.u32 	%r12, [_Z10vector_addPfS_S_i_param_3];
	cvta.to.global.u64 	%rd1, %rd4;
	cvta.to.global.u64 	%rd2, %rd6;
	cvta.to.global.u64 	%rd3, %rd5;
	mov.u32 	%r13, %ctaid.x;
	mov.u32 	%r1, %ntid.x;
	mov.u32 	%r14, %tid.x;
	mad.lo.s32 	%r28, %r13, %r1, %r14;
	setp.ge.s32 	%p1, %r28, %r12;
	@%p1 bra 	$L__BB0_7;
	add.s32 	%r15, %r28, %r1;
	max.s32 	%r16, %r12, %r15;
	sub.s32 	%r17, %r16, %r15;
	setp.ne.s32 	%p2, %r17, 0;
	selp.u32 	%r18, 1, 0, %p2;
	selp.s32 	%r19, -1, 0, %p2;
	add.s32 	%r20, %r17, %r19;
	div.u32 	%r21, %r20, %r1;
	add.s32 	%r3, %r21, %r18;
	and.b32  	%r22, %r3, 3;
	setp.eq.s32 	%p3, %r22, 3;
	@%p3 bra 	$L__BB0_4;
	add.s32 	%r23, %r3, 1;
	and.b32  	%r24, %r23, 3;
	neg.s32 	%r26, %r24;
$L__BB0_3:
	.pragma "nounroll";
	mul.wide.s32 	%rd7, %r28, 4;
	add.s64 	%rd8, %rd1, %rd7;
	add.s64 	%rd9, %rd2, %rd7;
	add.s64 	%rd10, %rd3, %rd7;
	ld.global.f32 	%f1, [%rd10];
	ld.global.f32 	%f2, [%rd9];
	add.f32 	%f3, %f1, %f2;
	st.global.f32 	[%rd8], %f3;
	add.s32 	%r28, %r28, %r1;
	add.s32 	%r26, %r26, 1;
	setp.ne.s32 	%p4, %r26, 0;
	@%p4 bra 	$L__BB0_3;
$L__BB0_4:
	setp.lt.u32 	%p5, %r3, 3;
	@%p5 bra 	$L__BB0_7;
	shl.b32 	%r25, %r1, 2;
	cvt.u64.u32 	%rd15, %r25;
$L__BB0_6:
	mul.wide.s32 	%rd11, %r28, 4;
	add.s64 	%rd12, %rd3, %rd11;
	ld.global.f32 	%f4, [%rd12];
	add.s64 	%rd13, %rd2, %rd11;
	ld.global.f32 	%f5, [%rd13];
	add.f32 	%f6, %f4, %f5;
	add.s64 	%rd14, %rd1, %rd11;
	st.global.f32 	[%rd14], %f6;
	add.s64 	%rd16, %rd12, %rd15;
	ld.global.f32 	%f7, [%rd16];
	add.s64 	%rd17, %rd13, %rd15;
	ld.global.f32 	%f8, [%rd17];
	add.f32 	%f9, %f7, %f8;
	add.s64 	%rd18, %rd14, %rd15;
	st.global.f32 	[%rd18], %f9;
	add.s64 	%rd19, %rd16, %rd15;
	ld.global.f32 	%f10, [%rd19];
	add.s64 	%rd20, %rd17, %rd15;
	ld.global.f32 	%f11, [%rd20];
	add.f32 	%f12, %f10, %f11;
	add.s64 	%rd21, %rd18, %rd15;
	st.global.f32 	[%rd21], %f12;
	add.s64 	%rd22, %rd19, %rd15;
	ld.global.f32 	%f13, [%rd22];
	add.s64 	%rd23, %rd20, %rd15;
	ld.global.f32 	%f14, [%rd23];
	add.f32 	%f15, %f13, %f14;
	add.s64 	%rd24, %rd21, %rd15;
	st.global.f32 	[%rd24], %f15;
	add.s32 	%r28, %r25, %r28;
	setp.lt.s32 	%p6, %r28, %r12;
	@%p6 bra 	$L__BB0_6;
$L__BB0_7:
	ret;

}


// ===== COMPILED SASS (sm_100) =====

	.target	sm_100

	.elftype	@"ET_EXEC"


//--------------------- .note.nv.tkinfo           --------------------------
	.section	.note.nv.tkinfo,"",@"SHT_NOTE"
	.sectionflags	@"SHF_NOTE_NV_TKINFO"
	.tkinfo
        /*0018*/ 	.word	0x00000002
        /*0030*/ 	.string	""
        /*0030*/ 	.string	"ptxas"
        /*0030*/ 	.string	"Cuda compilation tools, release 13.0, V13.0.88"
        /*0030*/ 	.string	"Build cuda_13.0.r13.0/compiler.36424714_0"
        /*0030*/ 	.string	"-arch sm_100 -m 64 "



//--------------------- .note.nv.cuinfo           --------------------------
	.section	.note.nv.cuinfo,"",@"SHT_NOTE"
	.sectionflags	@"SHF_NOTE_NV_CUINFO"
        /*0018*/ 	.short	0x0002
        /*001a*/ 	.short	0x0064
        /*001c*/ 	.short	0x0082
	.zero		2


//--------------------- .nv.info                  --------------------------
	.section	.nv.info,"",@"SHT_CUDA_INFO"
	.align	4


	//----- nvinfo : EIATTR_REGCOUNT
	.align		4
        /*0000*/ 	.byte	0x04, 0x2f
        /*0002*/ 	.short	(.L_1 - .L_0)
	.align		4
.L_0:
        /*0004*/ 	.word	index@(_Z10vector_addPfS_S_i)
        /*0008*/ 	.word	0x0000001c


	//----- nvinfo : EIATTR_FRAME_SIZE
	.align		4
.L_1:
        /*000c*/ 	.byte	0x04, 0x11
        /*000e*/ 	.short	(.L_3 - .L_2)
	.align		4
.L_2:
        /*0010*/ 	.word	index@(_Z10vector_addPfS_S_i)
        /*0014*/ 	.word	0x00000000


	//----- nvinfo : EIATTR_MIN_STACK_SIZE
	.align		4
.L_3:
        /*0018*/ 	.byte	0x04, 0x12
        /*001a*/ 	.short	(.L_5 - .L_4)
	.align		4
.L_4:
        /*001c*/ 	.word	index@(_Z10vector_addPfS_S_i)
        /*0020*/ 	.word	0x00000000
.L_5:


//--------------------- .nv.compat                --------------------------
	.section	.nv.compat,"",@"SHT_CUDA_COMPAT_INFO"
	.align	4
        /*0000*/ 	.byte	0x02, 0x09, 0x00, 0x00, 0x02, 0x02, 0x01, 0x00, 0x02, 0x05, 0x05, 0x00, 0x03, 0x07, 0x01, 0x01
        /*0010*/ 	.byte	0x02, 0x03, 0x00, 0x00, 0x02, 0x06, 0x01, 0x00, 0x04, 0x0b, 0x08, 0x00, 0x09, 0x00, 0x00, 0x00
        /*0020*/ 	.byte	0x00, 0x00, 0x00, 0x00


//--------------------- .nv.info._Z10vector_addPfS_S_i --------------------------
	.section	.nv.info._Z10vector_addPfS_S_i,"",@"SHT_CUDA_INFO"
	.sectionflags	@""
	.align	4


	//----- nvinfo : EIATTR_CUDA_API_VERSION
	.align		4
        /*0000*/ 	.byte	0x04, 0x37
        /*0002*/ 	.short	(.L_7 - .L_6)
.L_6:
        /*0004*/ 	.word	0x00000082


	//----- nvinfo : EIATTR_KPARAM_INFO
	.align		4
.L_7:
        /*0008*/ 	.byte	0x04, 0x17
        /*000a*/ 	.short	(.L_9 - .L_8)
.L_8:
        /*000c*/ 	.word	0x00000000
        /*0010*/ 	.short	0x0003
        /*0012*/ 	.short	0x0018
        /*0014*/ 	.byte	0x00, 0xf0, 0x11, 0x00


	//----- nvinfo : EIATTR_KPARAM_INFO
	.align		4
.L_9:
        /*0018*/ 	.byte	0x04, 0x17
        /*001a*/ 	.short	(.L_11 - .L_10)
.L_10:
        /*001c*/ 	.word	0x00000000
        /*0020*/ 	.short	0x0002
        /*0022*/ 	.short	0x0010
        /*0024*/ 	.byte	0x00, 0xf5, 0x21, 0x00


	//----- nvinfo : EIATTR_KPARAM_INFO
	.align		4
.L_11:
        /*0028*/ 	.byte	0x04, 0x17
        /*002a*/ 	.short	(.L_13 - .L_12)
.L_12:
        /*002c*/ 	.word	0x00000000
        /*0030*/ 	.short	0x0001
        /*0032*/ 	.short	0x0008
        /*0034*/ 	.byte	0x00, 0xf5, 0x21, 0x00


	//----- nvinfo : EIATTR_KPARAM_INFO
	.align		4
.L_13:
        /*0038*/ 	.byte	0x04, 0x17
        /*003a*/ 	.short	(.L_15 - .L_14)
.L_14:
        /*003c*/ 	.word	0x00000000
        /*0040*/ 	.short	0x0000
        /*0042*/ 	.short	0x0000
        /*0044*/ 	.byte	0x00, 0xf5, 0x21, 0x00


	//----- nvinfo : EIATTR_SPARSE_MMA_MASK
	.align		4
.L_15:
        /*0048*/ 	.byte	0x03, 0x50
        /*004a*/ 	.short	0x0000


	//----- nvinfo : EIATTR_MAXREG_COUNT
	.align		4
        /*004c*/ 	.byte	0x03, 0x1b
        /*004e*/ 	.short	0x00ff


	//----- nvinfo : EIATTR_MERCURY_ISA_VERSION
	.align		4
        /*0050*/ 	.byte	0x03, 0x5f
        /*0052*/ 	.short	0x0101


	//----- nvinfo : EIATTR_VRC_CTA_INIT_COUNT
	.align		4
        /*0054*/ 	.byte	0x02, 0x4a
	.zero		1
	.zero		1


	//----- nvinfo : EIATTR_EXIT_INSTR_OFFSETS
	.align		4
        /*0058*/ 	.byte	0x04, 0x1c
        /*005a*/ 	.short	(.L_17 - .L_16)


	//   ....[0]....
.L_16:
        /*005c*/ 	.word	0x00000070


	//   ....[1]....
        /*0060*/ 	.word	0x000003a0


	//   ....[2]....
        /*0064*/ 	.word	0x00000670


	//----- nvinfo : EIATTR_CRS_STACK_SIZE
	.align		4
.L_17:
        /*0068*/ 	.byte	0x04, 0x1e
        /*006a*/ 	.short	(.L_19 - .L_18)
.L_18:
        /*006c*/ 	.word	0x00000000


	//----- nvinfo : EIATTR_CBANK_PARAM_SIZE
	.align		4
.L_19:
        /*0070*/ 	.byte	0x03, 0x19
        /*0072*/ 	.short	0x001c


	//----- nvinfo : EIATTR_PARAM_CBANK
	.align		4
        /*0074*/ 	.byte	0x04, 0x0a
        /*0076*/ 	.short	(.L_21 - .L_20)
	.align		4
.L_20:
        /*0078*/ 	.word	index@(.nv.constant0._Z10vector_addPfS_S_i)
        /*007c*/ 	.short	0x0380
        /*007e*/ 	.short	0x001c


	//----- nvinfo : EIATTR_SW_WAR
	.align		4
.L_21:
        /*0080*/ 	.byte	0x04, 0x36
        /*0082*/ 	.short	(.L_23 - .L_22)
.L_22:
        /*0084*/ 	.word	0x00000008
.L_23:


//--------------------- .nv.callgraph             --------------------------
	.section	.nv.callgraph,"",@"SHT_CUDA_CALLGRAPH"
	.align	4
	.sectionentsize	8
	.align		4
        /*0000*/ 	.word	0x00000000
	.align		4
        /*0004*/ 	.word	0xffffffff
	.align		4
        /*0008*/ 	.word	0x00000000
	.align		4
        /*000c*/ 	.word	0xfffffffe
	.align		4
        /*0010*/ 	.word	0x00000000
	.align		4
        /*0014*/ 	.word	0xfffffffd
	.align		4
        /*0018*/ 	.word	0x00000000
	.align		4
        /*001c*/ 	.word	0xfffffffc


//--------------------- .text._Z10vector_addPfS_S_i --------------------------
	.section	.text._Z10vector_addPfS_S_i,"ax",@progbits
	.align	128
        .global         _Z10vector_addPfS_S_i
        .type           _Z10vector_addPfS_S_i,@function
        .size           _Z10vector_addPfS_S_i,(.L_x_5 - _Z10vector_addPfS_S_i)
        .other          _Z10vector_addPfS_S_i,@"STO_CUDA_ENTRY STV_DEFAULT"
_Z10vector_addPfS_S_i:
.text._Z10vector_addPfS_S_i:
[----:B------:R-:W-:Y:S01]  /*0000*/  LDC R1, c[0x0][0x37c] ;  /* 0x0000df00ff017b82 */ /* 0x000fe20000000800 */
[----:B------:R-:W0:Y:S07]  /*0010*/  S2R R0, SR_TID.X ;  /* 0x0000000000007919 */ /* 0x000e2e0000002100 */
[----:B------:R-:W0:Y:S01]  /*0020*/  S2UR UR4, SR_CTAID.X ;  /* 0x00000000000479c3 */ /* 0x000e220000002500 */
[----:B------:R-:W1:Y:S07]  /*0030*/  LDCU UR6, c[0x0][0x398] ;  /* 0x00007300ff0677ac */ /* 0x000e6e0008000800 */
[----:B------:R-:W0:Y:S02]  /*0040*/  LDC R9, c[0x0][0x360] ;  /* 0x0000d800ff097b82 */ /* 0x000e240000000800 */
[----:B0-----:R-:W-:-:S05]  /*0050*/  IMAD R0, R9, UR4, R0 ;  /* 0x0000000409007c24 */ /* 0x001fca000f8e0200 */
[----:B-1----:R-:W-:-:S13]  /*0060*/  ISETP.GE.AND P0, PT, R0, UR6, PT ;  /* 0x0000000600007c0c */ /* 0x002fda000bf06270 */
[----:B------:R-:W-:Y:S05]  /*0070*/  @P0 EXIT ;  /* 0x000000000000094d */ /* 0x000fea0003800000 */
[----:B------:R-:W0:Y:S01]  /*0080*/  I2F.U32.RP R4, R9 ;  /* 0x0000000900047306 */ /* 0x000e220000209000 */
[----:B------:R-:W-:Y:S01]  /*0090*/  IMAD.IADD R2, R0, 0x1, R9 ;  /* 0x0000000100027824 */ /* 0x000fe200078e0209 */
[----:B------:R-:W-:Y:S01]  /*00a0*/  ISETP.NE.U32.AND P3, PT, R9, RZ, PT ;  /* 0x000000ff0900720c */ /* 0x000fe20003f65070 */
[----:B------:R-:W1:Y:S01]  /*00b0*/  LDCU.64 UR4, c[0x0][0x358] ;  /* 0x00006b00ff0477ac */ /* 0x000e620008000a00 */
[----:B------:R-:W-:Y:S02]  /*00c0*/  BSSY.RECONVERGENT B0, `(.L_x_0) ;  /* 0x000002d000007945 */ /* 0x000fe40003800200 */
[----:B------:R-:W-:-:S04]  /*00d0*/  VIMNMX R5, PT, PT, R2, UR6, !PT ;  /* 0x0000000602057c48 */ /* 0x000fc8000ffe0100 */
[----:B------:R-:W-:-:S04]  /*00e0*/  IADD3 R5, PT, PT, -R2, R5, RZ ;  /* 0x0000000502057210 */ /* 0x000fc80007ffe1ff */
[C---:B------:R-:W-:Y:S01]  /*00f0*/  ISETP.NE.AND P0, PT, R5.reuse, RZ, PT ;  /* 0x000000ff0500720c */ /* 0x040fe20003f05270 */
[----:B0-----:R-:W0:Y:S02]  /*0100*/  MUFU.RCP R4, R4 ;  /* 0x0000000400047308 */ /* 0x001e240000001000 */
[----:B0-----:R-:W-:Y:S02]  /*0110*/  VIADD R3, R4, 0xffffffe ;  /* 0x0ffffffe04037836 */ /* 0x001fe40000000000 */
[----:B------:R-:W-:-:S08]  /*0120*/  VIADD R4, R5, 0xffffffff ;  /* 0xffffffff05047836 */ /* 0x000fd00000000000 */
[----:B------:R-:W-:Y:S01]  /*0130*/  @!P0 IMAD.MOV R4, RZ, RZ, R5 ;  /* 0x000000ffff048224 */ /* 0x000fe200078e0205 */
[----:B------:R-:W0:Y:S02]  /*0140*/  F2I.FTZ.U32.TRUNC.NTZ R3, R3 ;  /* 0x0000000300037305 */ /* 0x000e24000021f000 */
[----:B0-----:R-:W-:-:S04]  /*0150*/  IMAD.MOV R2, RZ, RZ, -R3 ;  /* 0x000000ffff027224 */ /* 0x001fc800078e0a03 */
[----:B------:R-:W-:Y:S02]  /*0160*/  IMAD R7, R2, R9, RZ ;  /* 0x0000000902077224 */ /* 0x000fe400078e02ff */
[----:B------:R-:W-:-:S05]  /*0170*/  HFMA2 R2, -RZ, RZ, 0, 0 ;  /* 0x00000000ff027431 */ /* 0x000fca00000001ff */
[----:B------:R-:W-:-:S06]  /*0180*/  IMAD.HI.U32 R7, R3, R7, R2 ;  /* 0x0000000703077227 */ /* 0x000fcc00078e0002 */
[----:B------:R-:W-:-:S04]  /*0190*/  IMAD.HI.U32 R7, R7, R4, RZ ;  /* 0x0000000407077227 */ /* 0x000fc800078e00ff */
[----:B------:R-:W-:-:S04]  /*01a0*/  IMAD.MOV R2, RZ, RZ, -R7 ;  /* 0x000000ffff027224 */ /* 0x000fc800078e0a07 */
[----:B------:R-:W-:Y:S01]  /*01b0*/  IMAD R4, R9, R2, R4 ;  /* 0x0000000209047224 */ /* 0x000fe200078e0204 */
[----:B------:R-:W-:-:S04]  /*01c0*/  SEL R2, RZ, 0x1, !P0 ;  /* 0x00000001ff027807 */ /* 0x000fc80004000000 */
[----:B------:R-:W-:-:S13]  /*01d0*/  ISETP.GE.U32.AND P1, PT, R4, R9, PT ;  /* 0x000000090400720c */ /* 0x000fda0003f26070 */
[----:B------:R-:W-:Y:S01]  /*01e0*/  @P1 IADD3 R4, PT, PT, R4, -R9, RZ ;  /* 0x8000000904041210 */ /* 0x000fe20007ffe0ff */
[----:B------:R-:W-:-:S03]  /*01f0*/  @P1 VIADD R7, R7, 0x1 ;  /* 0x0000000107071836 */ /* 0x000fc60000000000 */
[----:B------:R-:W-:-:S13]  /*0200*/  ISETP.GE.U32.AND P2, PT, R4, R9, PT ;  /* 0x000000090400720c */ /* 0x000fda0003f46070 */
[----:B------:R-:W-:Y:S01]  /*0210*/  @P2 VIADD R7, R7, 0x1 ;  /* 0x0000000107072836 */ /* 0x000fe20000000000 */
[----:B------:R-:W-:-:S04]  /*0220*/  @!P3 LOP3.LUT R7, RZ, R9, RZ, 0x33, !PT ;  /* 0x00000009ff07b212 */ /* 0x000fc800078e33ff */
[----:B------:R-:W-:-:S04]  /*0230*/  IADD3 R8, PT, PT, R2, R7, RZ ;  /* 0x0000000702087210 */ /* 0x000fc80007ffe0ff */
[C---:B------:R-:W-:Y:S02]  /*0240*/  LOP3.LUT R2, R8.reuse, 0x3, RZ, 0xc0, !PT ;  /* 0x0000000308027812 */ /* 0x040fe400078ec0ff */
[----:B------:R-:W-:Y:S02]  /*0250*/  ISETP.GE.U32.AND P1, PT, R8, 0x3, PT ;  /* 0x000000030800780c */ /* 0x000fe40003f26070 */
[----:B------:R-:W-:-:S13]  /*0260*/  ISETP.NE.AND P0, PT, R2, 0x3, PT ;  /* 0x000000030200780c */ /* 0x000fda0003f05270 */
[----:B-1----:R-:W-:Y:S05]  /*0270*/  @!P0 BRA `(.L_x_1) ;  /* 0x0000000000448947 */ /* 0x002fea0003800000 */
[----:B------:R-:W0:Y:S01]  /*0280*/  LDC.64 R2, c[0x0][0x390] ;  /* 0x0000e400ff027b82 */ /* 0x000e220000000a00 */
[----:B------:R-:W-:-:S05]  /*0290*/  VIADD R8, R8, 0x1 ;  /* 0x0000000108087836 */ /* 0x000fca0000000000 */
[----:B------:R-:W-:Y:S02]  /*02a0*/  LOP3.LUT R8, R8, 0x3, RZ, 0xc0, !PT ;  /* 0x0000000308087812 */ /* 0x000fe400078ec0ff */
[----:B------:R-:W1:Y:S03]  /*02b0*/  LDC.64 R4, c[0x0][0x380] ;  /* 0x0000e000ff047b82 */ /* 0x000e660000000a00 */
[----:B------:R-:W-:-:S05]  /*02c0*/  IMAD.MOV R8, RZ, RZ, -R8 ;  /* 0x000000ffff087224 */ /* 0x000fca00078e0a08 */
[----:B------:R-:W2:Y:S02]  /*02d0*/  LDC.64 R6, c[0x0][0x388] ;  /* 0x0000e200ff067b82 */ /* 0x000ea40000000a00 */
.L_x_2:
[----:B0-----:R-:W-:-:S04]  /*02e0*/  IMAD.WIDE R12, R0, 0x4, R2 ;  /* 0x00000004000c7825 */ /* 0x001fc800078e0202 */
[C---:B--2---:R-:W-:Y:S02]  /*02f0*/  IMAD.WIDE R14, R0.reuse, 0x4, R6 ;  /* 0x00000004000e7825 */ /* 0x044fe400078e0206 */
[----:B------:R-:W2:Y:S04]  /*0300*/  LDG.E R13, desc[UR4][R12.64] ;  /* 0x000000040c0d7981 */ /* 0x000ea8000c1e1900 */
[----:B------:R-:W2:Y:S01]  /*0310*/  LDG.E R14, desc[UR4][R14.64] ;  /* 0x000000040e0e7981 */ /* 0x000ea2000c1e1900 */
[----:B-1-3--:R-:W-:Y:S01]  /*0320*/  IMAD.WIDE R10, R0, 0x4, R4 ;  /* 0x00000004000a7825 */ /* 0x00afe200078e0204 */
[----:B------:R-:W-:-:S03]  /*0330*/  IADD3 R8, PT, PT, R8, 0x1, RZ ;  /* 0x0000000108087810 */ /* 0x000fc60007ffe0ff */
[----:B------:R-:W-:Y:S01]  /*0340*/  IMAD.IADD R0, R9, 0x1, R0 ;  /* 0x0000000109007824 */ /* 0x000fe200078e0200 */
[----:B------:R-:W-:Y:S01]  /*0350*/  ISETP.NE.AND P0, PT, R8, RZ, PT ;  /* 0x000000ff0800720c */ /* 0x000fe20003f05270 */
[----:B--2---:R-:W-:-:S05]  /*0360*/  FADD R17, R14, R13 ;  /* 0x0000000d0e117221 */ /* 0x004fca0000000000 */
[----:B------:R3:W-:Y:S07]  /*0370*/  STG.E desc[UR4][R10.64], R17 ;  /* 0x000000110a007986 */ /* 0x0007ee000c101904 */
[----:B------:R-:W-:Y:S05]  /*0380*/  @P0 BRA `(.L_x_2) ;  /* 0xfffffffc00d40947 */ /* 0x000fea000383ffff */
.L_x_1:
[----:B------:R-:W-:Y:S05]  /*0390*/  BSYNC.RECONVERGENT B0 ;  /* 0x0000000000007941 */ /* 0x000fea0003800200 */
.L_x_0:
[----:B------:R-:W-:Y:S05]  /*03a0*/  @!P1 EXIT ;  /* 0x000000000000994d */ /* 0x000fea0003800000 */
[----:B------:R-:W0:Y:S01]  /*03b0*/  LDC.64 R2, c[0x0][0x390] ;  /* 0x0000e400ff027b82 */ /* 0x000e220000000a00 */
[----:B------:R-:W-:-:S07]  /*03c0*/  SHF.L.U32 R9, R9, 0x2, RZ ;  /* 0x0000000209097819 */ /* 0x000fce00000006ff */
[----:B------:R-:W1:Y:S08]  /*03d0*/  LDC.64 R4, c[0x0][0x380] ;  /* 0x0000e000ff047b82 */ /* 0x000e700000000a00 */
[----:B------:R-:W2:Y:S02]  /*03e0*/  LDC.64 R6, c[0x0][0x388] ;  /* 0x0000e200ff067b82 */ /* 0x000ea40000000a00 */
.L_x_3:
[----:B--2-4-:R-:W-:-:S04]  /*03f0*/  IMAD.WIDE R14, R0, 0x4, R6 ;  /* 0x00000004000e7825 */ /* 0x014fc800078e0206 */
[----:B0-----:R-:W-:Y:S01]  /*0400*/  IMAD.WIDE R18, R0, 0x4, R2 ;  /* 0x0000000400127825 */ /* 0x001fe200078e0202 */
[----:B------:R-:W2:Y:S04]  /*0410*/  LDG.E R8, desc[UR4][R14.64] ;  /* 0x000000040e087981 */ /* 0x000ea8000c1e1900 */
[----:B---3--:R-:W2:Y:S01]  /*0420*/  LDG.E R11, desc[UR4][R18.64] ;  /* 0x00000004120b7981 */ /* 0x008ea2000c1e1900 */
[-C--:B------:R-:W-:Y:S01]  /*0430*/  IADD3 R12, P0, PT, R14, R9.reuse, RZ ;  /* 0x000000090e0c7210 */ /* 0x080fe20007f1e0ff */
[----:B-1----:R-:W-:Y:S01]  /*0440*/  IMAD.WIDE R20, R0, 0x4, R4 ;  /* 0x0000000400147825 */ /* 0x002fe200078e0204 */
[----:B------:R-:W-:-:S03]  /*0450*/  IADD3 R10, P1, PT, R18, R9, RZ ;  /* 0x00000009120a7210 */ /* 0x000fc60007f3e0ff */
[----:B------:R-:W-:Y:S02]  /*0460*/  IMAD.X R13, RZ, RZ, R15, P0 ;  /* 0x000000ffff0d7224 */ /* 0x000fe400000e060f */
[----:B--2---:R-:W-:Y:S01]  /*0470*/  FADD R23, R8, R11 ;  /* 0x0000000b08177221 */ /* 0x004fe20000000000 */
[----:B------:R-:W-:-:S04]  /*0480*/  IADD3.X R11, PT, PT, RZ, R19, RZ, P1, !PT ;  /* 0x00000013ff0b7210 */ /* 0x000fc80000ffe4ff */
[----:B------:R0:W-:Y:S04]  /*0490*/  STG.E desc[UR4][R20.64], R23 ;  /* 0x0000001714007986 */ /* 0x0001e8000c101904 */
[----:B------:R-:W2:Y:S04]  /*04a0*/  LDG.E R8, desc[UR4][R12.64] ;  /* 0x000000040c087981 */ /* 0x000ea8000c1e1900 */
[----:B------:R-:W2:Y:S01]  /*04b0*/  LDG.E R25, desc[UR4][R10.64] ;  /* 0x000000040a197981 */ /* 0x000ea2000c1e1900 */
[----:B------:R-:W-:Y:S02]  /*04c0*/  IADD3 R16, P0, PT, R20, R9, RZ ;  /* 0x0000000914107210 */ /* 0x000fe40007f1e0ff */
[----:B------:R-:W-:-:S02]  /*04d0*/  IADD3 R14, P2, PT, R9, R10, RZ ;  /* 0x0000000a090e7210 */ /* 0x000fc40007f5e0ff */
[----:B------:R-:W-:Y:S01]  /*04e0*/  IADD3 R18, P1, PT, R9, R12, RZ ;  /* 0x0000000c09127210 */ /* 0x000fe20007f3e0ff */
[----:B------:R-:W-:Y:S02]  /*04f0*/  IMAD.X R17, RZ, RZ, R21, P0 ;  /* 0x000000ffff117224 */ /* 0x000fe400000e0615 */
[----:B------:R-:W-:Y:S01]  /*0500*/  IMAD.X R15, RZ, RZ, R11, P2 ;  /* 0x000000ffff0f7224 */ /* 0x000fe200010e060b */
[----:B------:R-:W-:Y:S01]  /*0510*/  IADD3.X R19, PT, PT, RZ, R13, RZ, P1, !PT ;  /* 0x0000000dff137210 */ /* 0x000fe20000ffe4ff */
[----:B--2---:R-:W-:-:S05]  /*0520*/  FADD R25, R8, R25 ;  /* 0x0000001908197221 */ /* 0x004fca0000000000 */
[----:B------:R1:W-:Y:S04]  /*0530*/  STG.E desc[UR4][R16.64], R25 ;  /* 0x0000001910007986 */ /* 0x0003e8000c101904 */
[----:B------:R-:W2:Y:S04]  /*0540*/  LDG.E R8, desc[UR4][R18.64] ;  /* 0x0000000412087981 */ /* 0x000ea8000c1e1900 */
[----:B0-----:R-:W2:Y:S01]  /*0550*/  LDG.E R23, desc[UR4][R14.64] ;  /* 0x000000040e177981 */ /* 0x001ea2000c1e1900 */
[C---:B------:R-:W-:Y:S02]  /*0560*/  IADD3 R10, P0, PT, R9.reuse, R16, RZ ;  /* 0x00000010090a7210 */ /* 0x040fe40007f1e0ff */
[----:B------:R-:W-:-:S02]  /*0570*/  IADD3 R12, P1, PT, R9, R18, RZ ;  /* 0x00000012090c7210 */ /* 0x000fc40007f3e0ff */
[----:B------:R-:W-:Y:S02]  /*0580*/  IADD3 R20, P2, PT, R9, R14, RZ ;  /* 0x0000000e09147210 */ /* 0x000fe40007f5e0ff */
[----:B------:R-:W-:Y:S01]  /*0590*/  IADD3.X R11, PT, PT, RZ, R17, RZ, P0, !PT ;  /* 0x00000011ff0b7210 */ /* 0x000fe200007fe4ff */
[----:B------:R-:W-:Y:S01]  /*05a0*/  IMAD.X R13, RZ, RZ, R19, P1 ;  /* 0x000000ffff0d7224 */ /* 0x000fe200008e0613 */
[----:B------:R-:W-:Y:S01]  /*05b0*/  IADD3.X R21, PT, PT, RZ, R15, RZ, P2, !PT ;  /* 0x0000000fff157210 */ /* 0x000fe200017fe4ff */
[----:B--2---:R-:W-:-:S05]  /*05c0*/  FADD R23, R8, R23 ;  /* 0x0000001708177221 */ /* 0x004fca0000000000 */
[----:B------:R4:W-:Y:S04]  /*05d0*/  STG.E desc[UR4][R10.64], R23 ;  /* 0x000000170a007986 */ /* 0x0009e8000c101904 */
[----:B------:R-:W1:Y:S04]  /*05e0*/  LDG.E R12, desc[UR4][R12.64] ;  /* 0x000000040c0c7981 */ /* 0x000e68000c1e1900 */
[----:B------:R-:W1:Y:S01]  /*05f0*/  LDG.E R21, desc[UR4][R20.64] ;  /* 0x0000000414157981 */ /* 0x000e62000c1e1900 */
[C---:B------:R-:W-:Y:S02]  /*0600*/  IADD3 R14, P0, PT, R9.reuse, R10, RZ ;  /* 0x0000000a090e7210 */ /* 0x040fe40007f1e0ff */
[----:B------:R-:W-:-:S03]  /*0610*/  IADD3 R0, PT, PT, R9, R0, RZ ;  /* 0x0000000009007210 */ /* 0x000fc60007ffe0ff */
[----:B------:R-:W-:Y:S01]  /*0620*/  IMAD.X R15, RZ, RZ, R11, P0 ;  /* 0x000000ffff0f7224 */ /* 0x000fe200000e060b */
[----:B------:R-:W-:Y:S01]  /*0630*/  ISETP.GE.AND P0, PT, R0, UR6, PT ;  /* 0x0000000600007c0c */ /* 0x000fe2000bf06270 */
[----:B-1----:R-:W-:-:S05]  /*0640*/  FADD R17, R12, R21 ;  /* 0x000000150c117221 */ /* 0x002fca0000000000 */
[----:B------:R4:W-:Y:S07]  /*0650*/  STG.E desc[UR4][R14.64], R17 ;  /* 0x000000110e007986 */ /* 0x0009ee000c101904 */
[----:B------:R-:W-:Y:S05]  /*0660*/  @!P0 BRA `(.L_x_3) ;  /* 0xfffffffc00608947 */ /* 0x000fea000383ffff */
[----:B------:R-:W-:Y:S05]  /*0670*/  EXIT ;  /* 0x000000000000794d */ /* 0x000fea0003800000 */
.L_x_4:
[----:B------:R-:W-:-:S00]  /*0680*/  BRA `(.L_x_4) ;  /* 0xfffffffc00fc7947 */ /* 0x000fc0000383ffff */
[----:B------:R-:W-:-:S00]  /*0690*/  NOP ;  /* 0x0000000000007918 */ /* 0x000fc00000000000 */
        /* <DEDUP_REMOVED lines=14> */
.L_x_5:


//--------------------- .nv.shared.reserved.0     --------------------------
	.section	.nv.shared.reserved.0,"aw",@nobits
	.weak		__nv_reservedSMEM_offset_0_alias
	.size		__nv_reservedSMEM_offset_0_alias, 0, 64
	.other		__nv_reservedSMEM_offset_0_alias,@"STO_CUDA_RESERVED_SHARED STV_DEFAULT"
__nv_reservedSMEM_offset_0_alias:
	.zero		0
	.zero		64


//--------------------- .nv.constant0._Z10vector_addPfS_S_i --------------------------
	.section	.nv.constant0._Z10vector_addPfS_S_i,"a",@progbits
	.sectionflags	@""
	.align	4
.nv.constant0._Z10vector_addPfS_S_i:
	.zero		924


//--------------------- SYMBOLS --------------------------

	.type		.nv.reservedSmem.offset0,@object
	.size		.nv.reservedSmem.offset0,0x4
